//
// Generated by NVIDIA NVVM Compiler
//
// Compiler Build ID: CL-36424714
// Cuda compilation tools, release 13.0, V13.0.88
// Based on NVVM 20.0.0
//

.version 9.0
.target sm_100
.address_size 64

	// .globl	_Z9threadingPKfS0_Pf

.visible .entry _Z9threadingPKfS0_Pf(
	.param .u64 .ptr .align 1 _Z9threadingPKfS0_Pf_param_0,
	.param .u64 .ptr .align 1 _Z9threadingPKfS0_Pf_param_1,
	.param .u64 .ptr .align 1 _Z9threadingPKfS0_Pf_param_2
)
{
	.reg .pred 	%p<4>;
	.reg .b32 	%r<18>;
	.reg .b32 	%f<52>;
	.reg .b64 	%rd<18>;

	ld.param.u64 	%rd7, [_Z9threadingPKfS0_Pf_param_0];
	ld.param.u64 	%rd8, [_Z9threadingPKfS0_Pf_param_1];
	ld.param.u64 	%rd9, [_Z9threadingPKfS0_Pf_param_2];
	mov.u32 	%r9, %ctaid.x;
	mov.u32 	%r10, %ntid.x;
	mov.u32 	%r11, %tid.x;
	mad.lo.s32 	%r1, %r9, %r10, %r11;
	setp.gt.s32 	%p1, %r1, 2047;
	@%p1 bra 	$L__BB0_5;
	shl.b32 	%r2, %r1, 11;
	cvta.to.global.u64 	%rd10, %rd7;
	add.s64 	%rd1, %rd10, 32;
	cvta.to.global.u64 	%rd11, %rd8;
	add.s64 	%rd2, %rd11, 65536;
	cvta.to.global.u64 	%rd3, %rd9;
	mov.b32 	%r15, 0;
$L__BB0_2:
	mul.wide.u32 	%rd12, %r15, 4;
	add.s64 	%rd17, %rd2, %rd12;
	mov.f32 	%f51, 0f00000000;
	mov.b32 	%r17, 0;
	mov.u32 	%r16, %r2;
$L__BB0_3:
	mul.wide.s32 	%rd13, %r16, 4;
	add.s64 	%rd14, %rd1, %rd13;
	ld.global.f32 	%f4, [%rd14+-32];
	ld.global.f32 	%f5, [%rd17+-65536];
	fma.rn.f32 	%f6, %f4, %f5, %f51;
	ld.global.f32 	%f7, [%rd14+-28];
	ld.global.f32 	%f8, [%rd17+-57344];
	fma.rn.f32 	%f9, %f7, %f8, %f6;
	ld.global.f32 	%f10, [%rd14+-24];
	ld.global.f32 	%f11, [%rd17+-49152];
	fma.rn.f32 	%f12, %f10, %f11, %f9;
	ld.global.f32 	%f13, [%rd14+-20];
	ld.global.f32 	%f14, [%rd17+-40960];
	fma.rn.f32 	%f15, %f13, %f14, %f12;
	ld.global.f32 	%f16, [%rd14+-16];
	ld.global.f32 	%f17, [%rd17+-32768];
	fma.rn.f32 	%f18, %f16, %f17, %f15;
	ld.global.f32 	%f19, [%rd14+-12];
	ld.global.f32 	%f20, [%rd17+-24576];
	fma.rn.f32 	%f21, %f19, %f20, %f18;
	ld.global.f32 	%f22, [%rd14+-8];
	ld.global.f32 	%f23, [%rd17+-16384];
	fma.rn.f32 	%f24, %f22, %f23, %f21;
	ld.global.f32 	%f25, [%rd14+-4];
	ld.global.f32 	%f26, [%rd17+-8192];
	fma.rn.f32 	%f27, %f25, %f26, %f24;
	ld.global.f32 	%f28, [%rd14];
	ld.global.f32 	%f29, [%rd17];
	fma.rn.f32 	%f30, %f28, %f29, %f27;
	ld.global.f32 	%f31, [%rd14+4];
	ld.global.f32 	%f32, [%rd17+8192];
	fma.rn.f32 	%f33, %f31, %f32, %f30;
	ld.global.f32 	%f34, [%rd14+8];
	ld.global.f32 	%f35, [%rd17+16384];
	fma.rn.f32 	%f36, %f34, %f35, %f33;
	ld.global.f32 	%f37, [%rd14+12];
	ld.global.f32 	%f38, [%rd17+24576];
	fma.rn.f32 	%f39, %f37, %f38, %f36;
	ld.global.f32 	%f40, [%rd14+16];
	ld.global.f32 	%f41, [%rd17+32768];
	fma.rn.f32 	%f42, %f40, %f41, %f39;
	ld.global.f32 	%f43, [%rd14+20];
	ld.global.f32 	%f44, [%rd17+40960];
	fma.rn.f32 	%f45, %f43, %f44, %f42;
	ld.global.f32 	%f46, [%rd14+24];
	ld.global.f32 	%f47, [%rd17+49152];
	fma.rn.f32 	%f48, %f46, %f47, %f45;
	ld.global.f32 	%f49, [%rd14+28];
	ld.global.f32 	%f50, [%rd17+57344];
	fma.rn.f32 	%f51, %f49, %f50, %f48;
	add.s32 	%r17, %r17, 16;
	add.s32 	%r16, %r16, 16;
	add.s64 	%rd17, %rd17, 131072;
	setp.ne.s32 	%p2, %r17, 2048;
	@%p2 bra 	$L__BB0_3;
	add.s32 	%r14, %r2, %r15;
	mul.wide.s32 	%rd15, %r14, 4;
	add.s64 	%rd16, %rd3, %rd15;
	st.global.f32 	[%rd16], %f51;
	add.s32 	%r15, %r15, 1;
	setp.ne.s32 	%p3, %r15, 2048;
	@%p3 bra 	$L__BB0_2;
$L__BB0_5:
	ret;

}


// ===== COMPILED SASS (sm_100) =====

	.target	sm_100

	.elftype	@"ET_EXEC"


//--------------------- .note.nv.tkinfo           --------------------------
	.section	.note.nv.tkinfo,"",@"SHT_NOTE"
	.sectionflags	@"SHF_NOTE_NV_TKINFO"
	.tkinfo
        /*0018*/ 	.word	0x00000002
        /*0030*/ 	.string	""
        /*0030*/ 	.string	"ptxas"
        /*0030*/ 	.string	"Cuda compilation tools, release 13.0, V13.0.88"
        /*0030*/ 	.string	"Build cuda_13.0.r13.0/compiler.36424714_0"
        /*0030*/ 	.string	"-arch sm_100 -m 64 "



//--------------------- .note.nv.cuinfo           --------------------------
	.section	.note.nv.cuinfo,"",@"SHT_NOTE"
	.sectionflags	@"SHF_NOTE_NV_CUINFO"
        /*0018*/ 	.short	0x0002
        /*001a*/ 	.short	0x0064
        /*001c*/ 	.short	0x0082
	.zero		2


//--------------------- .nv.info                  --------------------------
	.section	.nv.info,"",@"SHT_CUDA_INFO"
	.align	4


	//----- nvinfo : EIATTR_REGCOUNT
	.align		4
        /*0000*/ 	.byte	0x04, 0x2f
        /*0002*/ 	.short	(.L_1 - .L_0)
	.align		4
.L_0:
        /*0004*/ 	.word	index@(_Z9threadingPKfS0_Pf)
        /*0008*/ 	.word	0x0000001f


	//----- nvinfo : EIATTR_FRAME_SIZE
	.align		4
.L_1:
        /*000c*/ 	.byte	0x04, 0x11
        /*000e*/ 	.short	(.L_3 - .L_2)
	.align		4
.L_2:
        /*0010*/ 	.word	index@(_Z9threadingPKfS0_Pf)
        /*0014*/ 	.word	0x00000000


	//----- nvinfo : EIATTR_MIN_STACK_SIZE
	.align		4
.L_3:
        /*0018*/ 	.byte	0x04, 0x12
        /*001a*/ 	.short	(.L_5 - .L_4)
	.align		4
.L_4:
        /*001c*/ 	.word	index@(_Z9threadingPKfS0_Pf)
        /*0020*/ 	.word	0x00000000
.L_5:


//--------------------- .nv.compat                --------------------------
	.section	.nv.compat,"",@"SHT_CUDA_COMPAT_INFO"
	.align	4
        /*0000*/ 	.byte	0x02, 0x09, 0x00, 0x00, 0x02, 0x02, 0x01, 0x00, 0x02, 0x05, 0x05, 0x00, 0x03, 0x07, 0x01, 0x01
        /*0010*/ 	.byte	0x02, 0x03, 0x00, 0x00, 0x02, 0x06, 0x01, 0x00, 0x04, 0x0b, 0x08, 0x00, 0x09, 0x00, 0x00, 0x00
        /*0020*/ 	.byte	0x00, 0x00, 0x00, 0x00


//--------------------- .nv.info._Z9threadingPKfS0_Pf --------------------------
	.section	.nv.info._Z9threadingPKfS0_Pf,"",@"SHT_CUDA_INFO"
	.sectionflags	@""
	.align	4


	//----- nvinfo : EIATTR_CUDA_API_VERSION
	.align		4
        /*0000*/ 	.byte	0x04, 0x37
        /*0002*/ 	.short	(.L_7 - .L_6)
.L_6:
        /*0004*/ 	.word	0x00000082


	//----- nvinfo : EIATTR_KPARAM_INFO
	.align		4
.L_7:
        /*0008*/ 	.byte	0x04, 0x17
        /*000a*/ 	.short	(.L_9 - .L_8)
.L_8:
        /*000c*/ 	.word	0x00000000
        /*0010*/ 	.short	0x0002
        /*0012*/ 	.short	0x0010
        /*0014*/ 	.byte	0x00, 0xf5, 0x21, 0x00


	//----- nvinfo : EIATTR_KPARAM_INFO
	.align		4
.L_9:
        /*0018*/ 	.byte	0x04, 0x17
        /*001a*/ 	.short	(.L_11 - .L_10)
.L_10:
        /*001c*/ 	.word	0x00000000
        /*0020*/ 	.short	0x0001
        /*0022*/ 	.short	0x0008
        /*0024*/ 	.byte	0x00, 0xf5, 0x21, 0x00


	//----- nvinfo : EIATTR_KPARAM_INFO
	.align		4
.L_11:
        /*0028*/ 	.byte	0x04, 0x17
        /*002a*/ 	.short	(.L_13 - .L_12)
.L_12:
        /*002c*/ 	.word	0x00000000
        /*0030*/ 	.short	0x0000
        /*0032*/ 	.short	0x0000
        /*0034*/ 	.byte	0x00, 0xf5, 0x21, 0x00


	//----- nvinfo : EIATTR_SPARSE_MMA_MASK
	.align		4
.L_13:
        /*0038*/ 	.byte	0x03, 0x50
        /*003a*/ 	.short	0x0000


	//----- nvinfo : EIATTR_MAXREG_COUNT
	.align		4
        /*003c*/ 	.byte	0x03, 0x1b
        /*003e*/ 	.short	0x00ff


	//----- nvinfo : EIATTR_MERCURY_ISA_VERSION
	.align		4
        /*0040*/ 	.byte	0x03, 0x5f
        /*0042*/ 	.short	0x0101


	//----- nvinfo : EIATTR_VRC_CTA_INIT_COUNT
	.align		4
        /*0044*/ 	.byte	0x02, 0x4a
	.zero		1
	.zero		1


	//----- nvinfo : EIATTR_EXIT_INSTR_OFFSETS
	.align		4
        /*0048*/ 	.byte	0x04, 0x1c
        /*004a*/ 	.short	(.L_15 - .L_14)


	//   ....[0]....
.L_14:
        /*004c*/ 	.word	0x00000060


	//   ....[1]....
        /*0050*/ 	.word	0x00000580


	//----- nvinfo : EIATTR_CBANK_PARAM_SIZE
	.align		4
.L_15:
        /*0054*/ 	.byte	0x03, 0x19
        /*0056*/ 	.short	0x0018


	//----- nvinfo : EIATTR_PARAM_CBANK
	.align		4
        /*0058*/ 	.byte	0x04, 0x0a
        /*005a*/ 	.short	(.L_17 - .L_16)
	.align		4
.L_16:
        /*005c*/ 	.word	index@(.nv.constant0._Z9threadingPKfS0_Pf)
        /*0060*/ 	.short	0x0380
        /*0062*/ 	.short	0x0018


	//----- nvinfo : EIATTR_SW_WAR
	.align		4
.L_17:
        /*0064*/ 	.byte	0x04, 0x36
        /*0066*/ 	.short	(.L_19 - .L_18)
.L_18:
        /*0068*/ 	.word	0x00000008
.L_19:


//--------------------- .nv.callgraph             --------------------------
	.section	.nv.callgraph,"",@"SHT_CUDA_CALLGRAPH"
	.align	4
	.sectionentsize	8
	.align		4
        /*0000*/ 	.word	0x00000000
	.align		4
        /*0004*/ 	.word	0xffffffff
	.align		4
        /*0008*/ 	.word	0x00000000
	.align		4
        /*000c*/ 	.word	0xfffffffe
	.align		4
        /*0010*/ 	.word	0x00000000
	.align		4
        /*0014*/ 	.word	0xfffffffd
	.align		4
        /*0018*/ 	.word	0x00000000
	.align		4
        /*001c*/ 	.word	0xfffffffc


//--------------------- .text._Z9threadingPKfS0_Pf --------------------------
	.section	.text._Z9threadingPKfS0_Pf,"ax",@progbits
	.align	128
        .global         _Z9threadingPKfS0_Pf
        .type           _Z9threadingPKfS0_Pf,@function
        .size           _Z9threadingPKfS0_Pf,(.L_x_3 - _Z9threadingPKfS0_Pf)
        .other          _Z9threadingPKfS0_Pf,@"STO_CUDA_ENTRY STV_DEFAULT"
_Z9threadingPKfS0_Pf:
.text._Z9threadingPKfS0_Pf:
[----:B------:R-:W-:Y:S01]  /*0000*/  LDC R1, c[0x0][0x37c] ;  /* 0x0000df00ff017b82 */ /* 0x000fe20000000800 */
[----:B------:R-:W0:Y:S07]  /*0010*/  S2R R3, SR_TID.X ;  /* 0x0000000000037919 */ /* 0x000e2e0000002100 */
[----:B------:R-:W0:Y:S08]  /*0020*/  S2UR UR4, SR_CTAID.X ;  /* 0x00000000000479c3 */ /* 0x000e300000002500 */
[----:B------:R-:W0:Y:S02]  /*0030*/  LDC R0, c[0x0][0x360] ;  /* 0x0000d800ff007b82 */ /* 0x000e240000000800 */
[----:B0-----:R-:W-:-:S05]  /*0040*/  IMAD R0, R0, UR4, R3 ;  /* 0x0000000400007c24 */ /* 0x001fca000f8e0203 */
[----:B------:R-:W-:-:S13]  /*0050*/  ISETP.GT.AND P0, PT, R0, 0x7ff, PT ;  /* 0x000007ff0000780c */ /* 0x000fda0003f04270 */
[----:B------:R-:W-:Y:S05]  /*0060*/  @P0 EXIT ;  /* 0x000000000000094d */ /* 0x000fea0003800000 */
[----:B------:R-:W0:Y:S01]  /*0070*/  LDCU.128 UR4, c[0x0][0x380] ;  /* 0x00007000ff0477ac */ /* 0x000e220008000c00 */
[----:B------:R-:W-:Y:S01]  /*0080*/  SHF.L.U32 R0, R0, 0xb, RZ ;  /* 0x0000000b00007819 */ /* 0x000fe200000006ff */
[----:B------:R-:W1:Y:S01]  /*0090*/  LDCU.64 UR12, c[0x0][0x358] ;  /* 0x00006b00ff0c77ac */ /* 0x000e620008000a00 */
[----:B0-----:R-:W-:Y:S02]  /*00a0*/  UIADD3 UR8, UP0, UPT, UR4, 0x20, URZ ;  /* 0x0000002004087890 */ /* 0x001fe4000ff1e0ff */
[----:B------:R-:W-:Y:S02]  /*00b0*/  UIADD3 UR6, UP1, UPT, UR6, 0x10000, URZ ;  /* 0x0001000006067890 */ /* 0x000fe4000ff3e0ff */
[----:B------:R-:W-:Y:S02]  /*00c0*/  UIADD3.X UR9, UPT, UPT, URZ, UR5, URZ, UP0, !UPT ;  /* 0x00000005ff097290 */ /* 0x000fe400087fe4ff */
[----:B------:R-:W-:Y:S01]  /*00d0*/  UIADD3.X UR7, UPT, UPT, URZ, UR7, URZ, UP1, !UPT ;  /* 0x00000007ff077290 */ /* 0x000fe20008ffe4ff */
[----:B-1----:R-:W-:-:S11]  /*00e0*/  UMOV UR4, URZ ;  /* 0x000000ff00047c82 */ /* 0x002fd60008000000 */
.L_x_1:
[----:B------:R-:W-:Y:S01]  /*00f0*/  UIMAD.WIDE.U32 UR10, UR4, 0x4, UR6 ;  /* 0x00000004040a78a5 */ /* 0x000fe2000f8e0006 */
[----:B0-----:R-:W-:Y:S01]  /*0100*/  HFMA2 R15, -RZ, RZ, 0, 0 ;  /* 0x00000000ff0f7431 */ /* 0x001fe200000001ff */
[----:B------:R-:W-:Y:S01]  /*0110*/  MOV R6, R0 ;  /* 0x0000000000067202 */ /* 0x000fe20000000f00 */
[----:B------:R-:W-:-:S03]  /*0120*/  UMOV UR5, URZ ;  /* 0x000000ff00057c82 */ /* 0x000fc60008000000 */
[----:B------:R-:W-:Y:S02]  /*0130*/  MOV R5, UR11 ;  /* 0x0000000b00057c02 */ /* 0x000fe40008000f00 */
[----:B------:R-:W-:Y:S02]  /*0140*/  MOV R3, UR11 ;  /* 0x0000000b00037c02 */ /* 0x000fe40008000f00 */
[----:B------:R-:W-:Y:S02]  /*0150*/  MOV R2, UR10 ;  /* 0x0000000a00027c02 */ /* 0x000fe40008000f00 */
[----:B------:R-:W-:Y:S02]  /*0160*/  MOV R4, UR10 ;  /* 0x0000000a00047c02 */ /* 0x000fe40008000f00 */
[----:B------:R-:W-:-:S07]  /*0170*/  MOV R3, R5 ;  /* 0x0000000500037202 */ /* 0x000fce0000000f00 */
.L_x_0:
[----:B------:R-:W-:Y:S01]  /*0180*/  MOV R4, UR8 ;  /* 0x0000000800047c02 */ /* 0x000fe20008000f00 */
[----:B------:R-:W2:Y:S01]  /*0190*/  LDG.E R17, desc[UR12][R2.64+-0x10000] ;  /* 0xff00000c02117981 */ /* 0x000ea2000c1e1900 */
[----:B------:R-:W-:-:S03]  /*01a0*/  MOV R5, UR9 ;  /* 0x0000000900057c02 */ /* 0x000fc60008000f00 */
[----:B------:R-:W3:Y:S01]  /*01b0*/  LDG.E R26, desc[UR12][R2.64+-0xe000] ;  /* 0xff20000c021a7981 */ /* 0x000ee2000c1e1900 */
[----:B------:R-:W-:-:S03]  /*01c0*/  IMAD.WIDE R4, R6, 0x4, R4 ;  /* 0x0000000406047825 */ /* 0x000fc600078e0204 */
[----:B------:R-:W4:Y:S04]  /*01d0*/  LDG.E R19, desc[UR12][R2.64+-0xc000] ;  /* 0xff40000c02137981 */ /* 0x000f28000c1e1900 */
[----:B------:R-:W2:Y:S04]  /*01e0*/  LDG.E R16, desc[UR12][R4.64+-0x20] ;  /* 0xffffe00c04107981 */ /* 0x000ea8000c1e1900 */
[----:B------:R-:W3:Y:S04]  /*01f0*/  LDG.E R25, desc[UR12][R4.64+-0x1c] ;  /* 0xffffe40c04197981 */ /* 0x000ee8000c1e1900 */
[----:B------:R-:W4:Y:S04]  /*0200*/  LDG.E R20, desc[UR12][R4.64+-0x18] ;  /* 0xffffe80c04147981 */ /* 0x000f28000c1e1900 */
[----:B------:R-:W5:Y:S04]  /*0210*/  LDG.E R22, desc[UR12][R2.64+-0xa000] ;  /* 0xff60000c02167981 */ /* 0x000f68000c1e1900 */
        /* <DEDUP_REMOVED lines=11> */
[----:B------:R-:W5:Y:S01]  /*02d0*/  LDG.E R18, desc[UR12][R2.64+0x2000] ;  /* 0x0020000c02127981 */ /* 0x000f62000c1e1900 */
[----:B--2---:R-:W-:-:S03]  /*02e0*/  FFMA R16, R16, R17, R15 ;  /* 0x0000001110107223 */ /* 0x004fc6000000000f */
[----:B------:R-:W2:Y:S01]  /*02f0*/  LDG.E R17, desc[UR12][R4.64+0x4] ;  /* 0x0000040c04117981 */ /* 0x000ea2000c1e1900 */
[----:B---3--:R-:W-:-:S03]  /*0300*/  FFMA R25, R25, R26, R16 ;  /* 0x0000001a19197223 */ /* 0x008fc60000000010 */
[----:B------:R-:W3:Y:S04]  /*0310*/  LDG.E R16, desc[UR12][R2.64+0x4000] ;  /* 0x0040000c02107981 */ /* 0x000ee8000c1e1900 */
[----:B------:R-:W3:Y:S01]  /*0320*/  LDG.E R15, desc[UR12][R4.64+0x8] ;  /* 0x0000080c040f7981 */ /* 0x000ee2000c1e1900 */
[----:B----4-:R-:W-:-:S03]  /*0330*/  FFMA R26, R20, R19, R25 ;  /* 0x00000013141a7223 */ /* 0x010fc60000000019 */
[----:B------:R-:W4:Y:S04]  /*0340*/  LDG.E R20, desc[UR12][R2.64+0x6000] ;  /* 0x0060000c02147981 */ /* 0x000f28000c1e1900 */
[----:B------:R-:W4:Y:S01]  /*0350*/  LDG.E R19, desc[UR12][R4.64+0xc] ;  /* 0x00000c0c04137981 */ /* 0x000f22000c1e1900 */
[----:B-----5:R-:W-:-:S03]  /*0360*/  FFMA R25, R21, R22, R26 ;  /* 0x0000001615197223 */ /* 0x020fc6000000001a */
[----:B------:R-:W5:Y:S04]  /*0370*/  LDG.E R22, desc[UR12][R2.64+0x8000] ;  /* 0x0080000c02167981 */ /* 0x000f68000c1e1900 */
[----:B------:R-:W5:Y:S01]  /*0380*/  LDG.E R21, desc[UR12][R4.64+0x10] ;  /* 0x0000100c04157981 */ /* 0x000f62000c1e1900 */
[----:B------:R-:W-:-:S03]  /*0390*/  FFMA R26, R24, R23, R25 ;  /* 0x00000017181a7223 */ /* 0x000fc60000000019 */
[----:B------:R-:W5:Y:S04]  /*03a0*/  LDG.E R24, desc[UR12][R2.64+0xa000] ;  /* 0x00a0000c02187981 */ /* 0x000f68000c1e1900 */
[----:B------:R-:W5:Y:S01]  /*03b0*/  LDG.E R23, desc[UR12][R4.64+0x14] ;  /* 0x0000140c04177981 */ /* 0x000f62000c1e1900 */
[----:B------:R-:W-:-:S03]  /*03c0*/  FFMA R28, R13, R14, R26 ;  /* 0x0000000e0d1c7223 */ /* 0x000fc6000000001a */
[----:B------:R-:W5:Y:S04]  /*03d0*/  LDG.E R13, desc[UR12][R2.64+0xc000] ;  /* 0x00c0000c020d7981 */ /* 0x000f68000c1e1900 */
[----:B------:R-:W5:Y:S04]  /*03e0*/  LDG.E R14, desc[UR12][R4.64+0x18] ;  /* 0x0000180c040e7981 */ /* 0x000f68000c1e1900 */
[----:B------:R-:W5:Y:S04]  /*03f0*/  LDG.E R25, desc[UR12][R4.64+0x1c] ;  /* 0x00001c0c04197981 */ /* 0x000f68000c1e1900 */
[----:B------:R0:W5:Y:S01]  /*0400*/  LDG.E R26, desc[UR12][R2.64+0xe000] ;  /* 0x00e0000c021a7981 */ /* 0x000162000c1e1900 */
[----:B------:R-:W-:-:S04]  /*0410*/  FFMA R7, R7, R8, R28 ;  /* 0x0000000807077223 */ /* 0x000fc8000000001c */
[----:B------:R-:W-:-:S04]  /*0420*/  FFMA R7, R12, R9, R7 ;  /* 0x000000090c077223 */ /* 0x000fc80000000007 */
[----:B------:R-:W-:Y:S01]  /*0430*/  FFMA R10, R10, R11, R7 ;  /* 0x0000000b0a0a7223 */ /* 0x000fe20000000007 */
[----:B------:R-:W-:-:S04]  /*0440*/  UIADD3 UR5, UPT, UPT, UR5, 0x10, URZ ;  /* 0x0000001005057890 */ /* 0x000fc8000fffe0ff */
[----:B------:R-:W-:Y:S01]  /*0450*/  UISETP.NE.AND UP0, UPT, UR5, 0x800, UPT ;  /* 0x000008000500788c */ /* 0x000fe2000bf05270 */
[----:B0-----:R-:W-:Y:S02]  /*0460*/  IADD3 R2, P0, PT, R2, 0x20000, RZ ;  /* 0x0002000002027810 */ /* 0x001fe40007f1e0ff */
[----:B------:R-:W-:Y:S02]  /*0470*/  IADD3 R6, PT, PT, R6, 0x10, RZ ;  /* 0x0000001006067810 */ /* 0x000fe40007ffe0ff */
[----:B------:R-:W-:Y:S01]  /*0480*/  IADD3.X R3, PT, PT, RZ, R3, RZ, P0, !PT ;  /* 0x00000003ff037210 */ /* 0x000fe200007fe4ff */
[----:B--2---:R-:W-:-:S04]  /*0490*/  FFMA R10, R17, R18, R10 ;  /* 0x00000012110a7223 */ /* 0x004fc8000000000a */
[----:B---3--:R-:W-:-:S04]  /*04a0*/  FFMA R10, R15, R16, R10 ;  /* 0x000000100f0a7223 */ /* 0x008fc8000000000a */
[----:B----4-:R-:W-:-:S04]  /*04b0*/  FFMA R10, R19, R20, R10 ;  /* 0x00000014130a7223 */ /* 0x010fc8000000000a */
[----:B-----5:R-:W-:-:S04]  /*04c0*/  FFMA R10, R21, R22, R10 ;  /* 0x00000016150a7223 */ /* 0x020fc8000000000a */
[----:B------:R-:W-:-:S04]  /*04d0*/  FFMA R23, R23, R24, R10 ;  /* 0x0000001817177223 */ /* 0x000fc8000000000a */
[----:B------:R-:W-:-:S04]  /*04e0*/  FFMA R14, R14, R13, R23 ;  /* 0x0000000d0e0e7223 */ /* 0x000fc80000000017 */
[----:B------:R-:W-:Y:S01]  /*04f0*/  FFMA R15, R25, R26, R14 ;  /* 0x0000001a190f7223 */ /* 0x000fe2000000000e */
[----:B------:R-:W-:Y:S06]  /*0500*/  BRA.U UP0, `(.L_x_0) ;  /* 0xfffffffd001c7547 */ /* 0x000fec000b83ffff */
[----:B------:R-:W0:Y:S01]  /*0510*/  LDC.64 R2, c[0x0][0x390] ;  /* 0x0000e400ff027b82 */ /* 0x000e220000000a00 */
[----:B------:R-:W-:Y:S01]  /*0520*/  IADD3 R5, PT, PT, R0, UR4, RZ ;  /* 0x0000000400057c10 */ /* 0x000fe2000fffe0ff */
[----:B------:R-:W-:-:S04]  /*0530*/  UIADD3 UR4, UPT, UPT, UR4, 0x1, URZ ;  /* 0x0000000104047890 */ /* 0x000fc8000fffe0ff */
[----:B------:R-:W-:Y:S01]  /*0540*/  UISETP.NE.AND UP0, UPT, UR4, 0x800, UPT ;  /* 0x000008000400788c */ /* 0x000fe2000bf05270 */
[----:B0-----:R-:W-:-:S05]  /*0550*/  IMAD.WIDE R2, R5, 0x4, R2 ;  /* 0x0000000405027825 */ /* 0x001fca00078e0202 */
[----:B------:R0:W-:Y:S03]  /*0560*/  STG.E desc[UR12][R2.64], R15 ;  /* 0x0000000f02007986 */ /* 0x0001e6000c10190c */
[----:B------:R-:W-:Y:S05]  /*0570*/  BRA.U UP0, `(.L_x_1) ;  /* 0xfffffff900dc7547 */ /* 0x000fea000b83ffff */
[----:B------:R-:W-:Y:S05]  /*0580*/  EXIT ;  /* 0x000000000000794d */ /* 0x000fea0003800000 */
.L_x_2:
[----:B------:R-:W-:-:S00]  /*0590*/  BRA `(.L_x_2) ;  /* 0xfffffffc00fc7947 */ /* 0x000fc0000383ffff */
[----:B------:R-:W-:-:S00]  /*05a0*/  NOP ;  /* 0x0000000000007918 */ /* 0x000fc00000000000 */
        /* <DEDUP_REMOVED lines=13> */
.L_x_3:


//--------------------- .nv.shared.reserved.0     --------------------------
	.section	.nv.shared.reserved.0,"aw",@nobits
	.weak		__nv_reservedSMEM_offset_0_alias
	.size		__nv_reservedSMEM_offset_0_alias, 0, 64
	.other		__nv_reservedSMEM_offset_0_alias,@"STO_CUDA_RESERVED_SHARED STV_DEFAULT"
__nv_reservedSMEM_offset_0_alias:
	.zero		0
	.zero		64


//--------------------- .nv.constant0._Z9threadingPKfS0_Pf --------------------------
	.section	.nv.constant0._Z9threadingPKfS0_Pf,"a",@progbits
	.sectionflags	@""
	.align	4
.nv.constant0._Z9threadingPKfS0_Pf:
	.zero		920


//--------------------- SYMBOLS --------------------------

	.type		.nv.reservedSmem.offset0,@object
	.size		.nv.reservedSmem.offset0,0x4
